//
// Generated by NVIDIA NVVM Compiler
//
// Compiler Build ID: CL-36424714
// Cuda compilation tools, release 13.0, V13.0.88
// Based on NVVM 20.0.0
//

.version 9.0
.target sm_100
.address_size 64

	// .globl	_Z9parreducePiS_
// _ZZ9parreducePiS_E3tmp has been demoted

.visible .entry _Z9parreducePiS_(
	.param .u64 .ptr .align 1 _Z9parreducePiS__param_0,
	.param .u64 .ptr .align 1 _Z9parreducePiS__param_1
)
{
	.reg .pred 	%p<9>;
	.reg .b32 	%r<35>;
	.reg .b64 	%rd<7>;
	// demoted variable
	.shared .align 4 .b8 _ZZ9parreducePiS_E3tmp[1024];
	ld.param.u64 	%rd2, [_Z9parreducePiS__param_0];
	ld.param.u64 	%rd1, [_Z9parreducePiS__param_1];
	cvta.to.global.u64 	%rd3, %rd2;
	mov.u32 	%r1, %tid.x;
	mul.wide.u32 	%rd4, %r1, 4;
	add.s64 	%rd5, %rd3, %rd4;
	ld.global.u32 	%r3, [%rd5];
	shl.b32 	%r4, %r1, 2;
	mov.u32 	%r5, _ZZ9parreducePiS_E3tmp;
	add.s32 	%r2, %r5, %r4;
	st.shared.u32 	[%r2], %r3;
	bar.sync 	0;
	and.b32  	%r6, %r1, 1;
	setp.eq.b32 	%p1, %r6, 1;
	@%p1 bra 	$L__BB0_2;
	ld.shared.u32 	%r7, [%r2+4];
	ld.shared.u32 	%r8, [%r2];
	add.s32 	%r9, %r8, %r7;
	st.shared.u32 	[%r2], %r9;
$L__BB0_2:
	bar.sync 	0;
	and.b32  	%r10, %r1, 3;
	setp.ne.s32 	%p2, %r10, 0;
	@%p2 bra 	$L__BB0_4;
	ld.shared.u32 	%r11, [%r2+8];
	ld.shared.u32 	%r12, [%r2];
	add.s32 	%r13, %r12, %r11;
	st.shared.u32 	[%r2], %r13;
$L__BB0_4:
	bar.sync 	0;
	and.b32  	%r14, %r1, 7;
	setp.ne.s32 	%p3, %r14, 0;
	@%p3 bra 	$L__BB0_6;
	ld.shared.u32 	%r15, [%r2+16];
	ld.shared.u32 	%r16, [%r2];
	add.s32 	%r17, %r16, %r15;
	st.shared.u32 	[%r2], %r17;
$L__BB0_6:
	bar.sync 	0;
	and.b32  	%r18, %r1, 15;
	setp.ne.s32 	%p4, %r18, 0;
	@%p4 bra 	$L__BB0_8;
	ld.shared.u32 	%r19, [%r2+32];
	ld.shared.u32 	%r20, [%r2];
	add.s32 	%r21, %r20, %r19;
	st.shared.u32 	[%r2], %r21;
$L__BB0_8:
	bar.sync 	0;
	and.b32  	%r22, %r1, 31;
	setp.ne.s32 	%p5, %r22, 0;
	@%p5 bra 	$L__BB0_10;
	ld.shared.u32 	%r23, [%r2+64];
	ld.shared.u32 	%r24, [%r2];
	add.s32 	%r25, %r24, %r23;
	st.shared.u32 	[%r2], %r25;
$L__BB0_10:
	bar.sync 	0;
	and.b32  	%r26, %r1, 63;
	setp.ne.s32 	%p6, %r26, 0;
	@%p6 bra 	$L__BB0_12;
	ld.shared.u32 	%r27, [%r2+128];
	ld.shared.u32 	%r28, [%r2];
	add.s32 	%r29, %r28, %r27;
	st.shared.u32 	[%r2], %r29;
$L__BB0_12:
	bar.sync 	0;
	and.b32  	%r30, %r1, 127;
	setp.ne.s32 	%p7, %r30, 0;
	@%p7 bra 	$L__BB0_14;
	ld.shared.u32 	%r31, [%r2+256];
	ld.shared.u32 	%r32, [%r2];
	add.s32 	%r33, %r32, %r31;
	st.shared.u32 	[%r2], %r33;
$L__BB0_14:
	bar.sync 	0;
	setp.ne.s32 	%p8, %r1, 0;
	@%p8 bra 	$L__BB0_16;
	ld.shared.u32 	%r34, [_ZZ9parreducePiS_E3tmp];
	cvta.to.global.u64 	%rd6, %rd1;
	st.global.u32 	[%rd6], %r34;
$L__BB0_16:
	ret;

}


// ===== COMPILED SASS (sm_100) =====

	.target	sm_100

	.elftype	@"ET_EXEC"


//--------------------- .note.nv.tkinfo           --------------------------
	.section	.note.nv.tkinfo,"",@"SHT_NOTE"
	.sectionflags	@"SHF_NOTE_NV_TKINFO"
	.tkinfo
        /*0018*/ 	.word	0x00000002
        /*0030*/ 	.string	""
        /*0030*/ 	.string	"ptxas"
        /*0030*/ 	.string	"Cuda compilation tools, release 13.0, V13.0.88"
        /*0030*/ 	.string	"Build cuda_13.0.r13.0/compiler.36424714_0"
        /*0030*/ 	.string	"-arch sm_100 -m 64 "



//--------------------- .note.nv.cuinfo           --------------------------
	.section	.note.nv.cuinfo,"",@"SHT_NOTE"
	.sectionflags	@"SHF_NOTE_NV_CUINFO"
        /*0018*/ 	.short	0x0002
        /*001a*/ 	.short	0x0064
        /*001c*/ 	.short	0x0082
	.zero		2


//--------------------- .nv.info                  --------------------------
	.section	.nv.info,"",@"SHT_CUDA_INFO"
	.align	4


	//----- nvinfo : EIATTR_REGCOUNT
	.align		4
        /*0000*/ 	.byte	0x04, 0x2f
        /*0002*/ 	.short	(.L_1 - .L_0)
	.align		4
.L_0:
        /*0004*/ 	.word	index@(_Z9parreducePiS_)
        /*0008*/ 	.word	0x0000000c


	//----- nvinfo : EIATTR_FRAME_SIZE
	.align		4
.L_1:
        /*000c*/ 	.byte	0x04, 0x11
        /*000e*/ 	.short	(.L_3 - .L_2)
	.align		4
.L_2:
        /*0010*/ 	.word	index@(_Z9parreducePiS_)
        /*0014*/ 	.word	0x00000000


	//----- nvinfo : EIATTR_MIN_STACK_SIZE
	.align		4
.L_3:
        /*0018*/ 	.byte	0x04, 0x12
        /*001a*/ 	.short	(.L_5 - .L_4)
	.align		4
.L_4:
        /*001c*/ 	.word	index@(_Z9parreducePiS_)
        /*0020*/ 	.word	0x00000000
.L_5:


//--------------------- .nv.compat                --------------------------
	.section	.nv.compat,"",@"SHT_CUDA_COMPAT_INFO"
	.align	4
        /*0000*/ 	.byte	0x02, 0x09, 0x00, 0x00, 0x02, 0x02, 0x01, 0x00, 0x02, 0x05, 0x05, 0x00, 0x03, 0x07, 0x01, 0x01
        /*0010*/ 	.byte	0x02, 0x03, 0x00, 0x00, 0x02, 0x06, 0x01, 0x00, 0x04, 0x0b, 0x08, 0x00, 0x09, 0x00, 0x00, 0x00
        /*0020*/ 	.byte	0x00, 0x00, 0x00, 0x00


//--------------------- .nv.info._Z9parreducePiS_ --------------------------
	.section	.nv.info._Z9parreducePiS_,"",@"SHT_CUDA_INFO"
	.sectionflags	@""
	.align	4


	//----- nvinfo : EIATTR_CUDA_API_VERSION
	.align		4
        /*0000*/ 	.byte	0x04, 0x37
        /*0002*/ 	.short	(.L_7 - .L_6)
.L_6:
        /*0004*/ 	.word	0x00000082


	//----- nvinfo : EIATTR_KPARAM_INFO
	.align		4
.L_7:
        /*0008*/ 	.byte	0x04, 0x17
        /*000a*/ 	.short	(.L_9 - .L_8)
.L_8:
        /*000c*/ 	.word	0x00000000
        /*0010*/ 	.short	0x0001
        /*0012*/ 	.short	0x0008
        /*0014*/ 	.byte	0x00, 0xf5, 0x21, 0x00


	//----- nvinfo : EIATTR_KPARAM_INFO
	.align		4
.L_9:
        /*0018*/ 	.byte	0x04, 0x17
        /*001a*/ 	.short	(.L_11 - .L_10)
.L_10:
        /*001c*/ 	.word	0x00000000
        /*0020*/ 	.short	0x0000
        /*0022*/ 	.short	0x0000
        /*0024*/ 	.byte	0x00, 0xf5, 0x21, 0x00


	//----- nvinfo : EIATTR_SPARSE_MMA_MASK
	.align		4
.L_11:
        /*0028*/ 	.byte	0x03, 0x50
        /*002a*/ 	.short	0x0000


	//----- nvinfo : EIATTR_MAXREG_COUNT
	.align		4
        /*002c*/ 	.byte	0x03, 0x1b
        /*002e*/ 	.short	0x00ff


	//----- nvinfo : EIATTR_NUM_BARRIERS
	.align		4
        /*0030*/ 	.byte	0x02, 0x4c
        /*0032*/ 	.byte	0x01
	.zero		1


	//----- nvinfo : EIATTR_MERCURY_ISA_VERSION
	.align		4
        /*0034*/ 	.byte	0x03, 0x5f
        /*0036*/ 	.short	0x0101


	//----- nvinfo : EIATTR_VRC_CTA_INIT_COUNT
	.align		4
        /*0038*/ 	.byte	0x02, 0x4a
	.zero		1
	.zero		1


	//----- nvinfo : EIATTR_EXIT_INSTR_OFFSETS
	.align		4
        /*003c*/ 	.byte	0x04, 0x1c
        /*003e*/ 	.short	(.L_13 - .L_12)


	//   ....[0]....
.L_12:
        /*0040*/ 	.word	0x00000380


	//   ....[1]....
        /*0044*/ 	.word	0x000003c0


	//----- nvinfo : EIATTR_CBANK_PARAM_SIZE
	.align		4
.L_13:
        /*0048*/ 	.byte	0x03, 0x19
        /*004a*/ 	.short	0x0010


	//----- nvinfo : EIATTR_PARAM_CBANK
	.align		4
        /*004c*/ 	.byte	0x04, 0x0a
        /*004e*/ 	.short	(.L_15 - .L_14)
	.align		4
.L_14:
        /*0050*/ 	.word	index@(.nv.constant0._Z9parreducePiS_)
        /*0054*/ 	.short	0x0380
        /*0056*/ 	.short	0x0010


	//----- nvinfo : EIATTR_SW_WAR
	.align		4
.L_15:
        /*0058*/ 	.byte	0x04, 0x36
        /*005a*/ 	.short	(.L_17 - .L_16)
.L_16:
        /*005c*/ 	.word	0x00000008
.L_17:


//--------------------- .nv.callgraph             --------------------------
	.section	.nv.callgraph,"",@"SHT_CUDA_CALLGRAPH"
	.align	4
	.sectionentsize	8
	.align		4
        /*0000*/ 	.word	0x00000000
	.align		4
        /*0004*/ 	.word	0xffffffff
	.align		4
        /*0008*/ 	.word	0x00000000
	.align		4
        /*000c*/ 	.word	0xfffffffe
	.align		4
        /*0010*/ 	.word	0x00000000
	.align		4
        /*0014*/ 	.word	0xfffffffd
	.align		4
        /*0018*/ 	.word	0x00000000
	.align		4
        /*001c*/ 	.word	0xfffffffc


//--------------------- .text._Z9parreducePiS_    --------------------------
	.section	.text._Z9parreducePiS_,"ax",@progbits
	.align	128
        .global         _Z9parreducePiS_
        .type           _Z9parreducePiS_,@function
        .size           _Z9parreducePiS_,(.L_x_1 - _Z9parreducePiS_)
        .other          _Z9parreducePiS_,@"STO_CUDA_ENTRY STV_DEFAULT"
_Z9parreducePiS_:
.text._Z9parreducePiS_:
[----:B------:R-:W-:Y:S01]  /*0000*/  LDC R1, c[0x0][0x37c] ;  /* 0x0000df00ff017b82 */ /* 0x000fe20000000800 */
[----:B------:R-:W0:Y:S07]  /*0010*/  S2R R9, SR_TID.X ;  /* 0x0000000000097919 */ /* 0x000e2e0000002100 */
[----:B------:R-:W0:Y:S01]  /*0020*/  LDC.64 R2, c[0x0][0x380] ;  /* 0x0000e000ff027b82 */ /* 0x000e220000000a00 */
[----:B------:R-:W1:Y:S01]  /*0030*/  LDCU.64 UR6, c[0x0][0x358] ;  /* 0x00006b00ff0677ac */ /* 0x000e620008000a00 */
[----:B0-----:R-:W-:-:S06]  /*0040*/  IMAD.WIDE.U32 R2, R9, 0x4, R2 ;  /* 0x0000000409027825 */ /* 0x001fcc00078e0002 */
[----:B-1----:R-:W2:Y:S01]  /*0050*/  LDG.E R2, desc[UR6][R2.64] ;  /* 0x0000000602027981 */ /* 0x002ea2000c1e1900 */
[----:B------:R-:W0:Y:S01]  /*0060*/  S2UR UR5, SR_CgaCtaId ;  /* 0x00000000000579c3 */ /* 0x000e220000008800 */
[----:B------:R-:W-:Y:S01]  /*0070*/  UMOV UR4, 0x400 ;  /* 0x0000040000047882 */ /* 0x000fe20000000000 */
[C---:B------:R-:W-:Y:S02]  /*0080*/  LOP3.LUT R0, R9.reuse, 0x1, RZ, 0xc0, !PT ;  /* 0x0000000109007812 */ /* 0x040fe400078ec0ff */
[----:B------:R-:W-:Y:S02]  /*0090*/  LOP3.LUT P0, RZ, R9, 0x3, RZ, 0xc0, !PT ;  /* 0x0000000309ff7812 */ /* 0x000fe4000780c0ff */
[----:B------:R-:W-:Y:S01]  /*00a0*/  ISETP.NE.U32.AND P1, PT, R0, 0x1, PT ;  /* 0x000000010000780c */ /* 0x000fe20003f25070 */
[----:B0-----:R-:W-:-:S06]  /*00b0*/  ULEA UR4, UR5, UR4, 0x18 ;  /* 0x0000000405047291 */ /* 0x001fcc000f8ec0ff */
[----:B------:R-:W-:-:S05]  /*00c0*/  LEA R5, R9, UR4, 0x2 ;  /* 0x0000000409057c11 */ /* 0x000fca000f8e10ff */
[----:B--2---:R-:W-:Y:S01]  /*00d0*/  STS [R5], R2 ;  /* 0x0000000205007388 */ /* 0x004fe20000000800 */
[----:B------:R-:W-:Y:S06]  /*00e0*/  BAR.SYNC.DEFER_BLOCKING 0x0 ;  /* 0x0000000000007b1d */ /* 0x000fec0000010000 */
[----:B------:R-:W-:Y:S04]  /*00f0*/  @P1 LDS R0, [R5+0x4] ;  /* 0x0000040005001984 */ /* 0x000fe80000000800 */
[----:B------:R-:W0:Y:S02]  /*0100*/  @P1 LDS R7, [R5] ;  /* 0x0000000005071984 */ /* 0x000e240000000800 */
[----:B0-----:R-:W-:-:S05]  /*0110*/  @P1 IMAD.IADD R0, R0, 0x1, R7 ;  /* 0x0000000100001824 */ /* 0x001fca00078e0207 */
[----:B------:R-:W-:Y:S01]  /*0120*/  @P1 STS [R5], R0 ;  /* 0x0000000005001388 */ /* 0x000fe20000000800 */
[----:B------:R-:W-:Y:S01]  /*0130*/  BAR.SYNC.DEFER_BLOCKING 0x0 ;  /* 0x0000000000007b1d */ /* 0x000fe20000010000 */
[----:B------:R-:W-:-:S05]  /*0140*/  LOP3.LUT P1, RZ, R9, 0x7, RZ, 0xc0, !PT ;  /* 0x0000000709ff7812 */ /* 0x000fca000782c0ff */
[----:B------:R-:W-:Y:S04]  /*0150*/  @!P0 LDS R3, [R5+0x8] ;  /* 0x0000080005038984 */ /* 0x000fe80000000800 */
[----:B------:R-:W0:Y:S02]  /*0160*/  @!P0 LDS R4, [R5] ;  /* 0x0000000005048984 */ /* 0x000e240000000800 */
[----:B0-----:R-:W-:-:S05]  /*0170*/  @!P0 IMAD.IADD R4, R3, 0x1, R4 ;  /* 0x0000000103048824 */ /* 0x001fca00078e0204 */
[----:B------:R-:W-:Y:S01]  /*0180*/  @!P0 STS [R5], R4 ;  /* 0x0000000405008388 */ /* 0x000fe20000000800 */
        /* <DEDUP_REMOVED lines=25> */
[----:B------:R-:W-:-:S05]  /*0320*/  ISETP.NE.AND P0, PT, R9, RZ, PT ;  /* 0x000000ff0900720c */ /* 0x000fca0003f05270 */
[----:B------:R-:W-:Y:S04]  /*0330*/  @!P1 LDS R0, [R5+0x100] ;  /* 0x0001000005009984 */ /* 0x000fe80000000800 */
[----:B------:R-:W0:Y:S02]  /*0340*/  @!P1 LDS R3, [R5] ;  /* 0x0000000005039984 */ /* 0x000e240000000800 */
[----:B0-----:R-:W-:-:S05]  /*0350*/  @!P1 IMAD.IADD R0, R0, 0x1, R3 ;  /* 0x0000000100009824 */ /* 0x001fca00078e0203 */
[----:B------:R0:W-:Y:S01]  /*0360*/  @!P1 STS [R5], R0 ;  /* 0x0000000005009388 */ /* 0x0001e20000000800 */
[----:B------:R-:W-:Y:S06]  /*0370*/  BAR.SYNC.DEFER_BLOCKING 0x0 ;  /* 0x0000000000007b1d */ /* 0x000fec0000010000 */
[----:B------:R-:W-:Y:S05]  /*0380*/  @P0 EXIT ;  /* 0x000000000000094d */ /* 0x000fea0003800000 */
[----:B0-----:R-:W0:Y:S01]  /*0390*/  LDS R5, [UR4] ;  /* 0x00000004ff057984 */ /* 0x001e220008000800 */
[----:B------:R-:W0:Y:S03]  /*03a0*/  LDC.64 R2, c[0x0][0x388] ;  /* 0x0000e200ff027b82 */ /* 0x000e260000000a00 */
[----:B0-----:R-:W-:Y:S01]  /*03b0*/  STG.E desc[UR6][R2.64], R5 ;  /* 0x0000000502007986 */ /* 0x001fe2000c101906 */
[----:B------:R-:W-:Y:S05]  /*03c0*/  EXIT ;  /* 0x000000000000794d */ /* 0x000fea0003800000 */
.L_x_0:
[----:B------:R-:W-:-:S00]  /*03d0*/  BRA `(.L_x_0) ;  /* 0xfffffffc00fc7947 */ /* 0x000fc0000383ffff */
[----:B------:R-:W-:-:S00]  /*03e0*/  NOP ;  /* 0x0000000000007918 */ /* 0x000fc00000000000 */
        /* <DEDUP_REMOVED lines=9> */
.L_x_1:


//--------------------- .nv.shared._Z9parreducePiS_ --------------------------
	.section	.nv.shared._Z9parreducePiS_,"aw",@nobits
	.sectionflags	@""
	.align	4
.nv.shared._Z9parreducePiS_:
	.zero		2048


//--------------------- .nv.shared.reserved.0     --------------------------
	.section	.nv.shared.reserved.0,"aw",@nobits
	.weak		__nv_reservedSMEM_offset_0_alias
	.size		__nv_reservedSMEM_offset_0_alias, 0, 64
	.other		__nv_reservedSMEM_offset_0_alias,@"STO_CUDA_RESERVED_SHARED STV_DEFAULT"
__nv_reservedSMEM_offset_0_alias:
	.zero		0
	.zero		64


//--------------------- .nv.constant0._Z9parreducePiS_ --------------------------
	.section	.nv.constant0._Z9parreducePiS_,"a",@progbits
	.sectionflags	@""
	.align	4
.nv.constant0._Z9parreducePiS_:
	.zero		912


//--------------------- SYMBOLS --------------------------

	.type		.nv.reservedSmem.offset0,@object
	.size		.nv.reservedSmem.offset0,0x4
	.type		.nv.reservedSmem.cap,@object
	.size		.nv.reservedSmem.cap,0x4
